//
// Generated by NVIDIA NVVM Compiler
//
// Compiler Build ID: CL-36424714
// Cuda compilation tools, release 13.0, V13.0.88
// Based on NVVM 20.0.0
//

.version 9.0
.target sm_100
.address_size 64

	// .globl	_Z8simulateifPfS_S_S_S_S_S_S_Pi

.visible .entry _Z8simulateifPfS_S_S_S_S_S_S_Pi(
	.param .u32 _Z8simulateifPfS_S_S_S_S_S_S_Pi_param_0,
	.param .f32 _Z8simulateifPfS_S_S_S_S_S_S_Pi_param_1,
	.param .u64 .ptr .align 1 _Z8simulateifPfS_S_S_S_S_S_S_Pi_param_2,
	.param .u64 .ptr .align 1 _Z8simulateifPfS_S_S_S_S_S_S_Pi_param_3,
	.param .u64 .ptr .align 1 _Z8simulateifPfS_S_S_S_S_S_S_Pi_param_4,
	.param .u64 .ptr .align 1 _Z8simulateifPfS_S_S_S_S_S_S_Pi_param_5,
	.param .u64 .ptr .align 1 _Z8simulateifPfS_S_S_S_S_S_S_Pi_param_6,
	.param .u64 .ptr .align 1 _Z8simulateifPfS_S_S_S_S_S_S_Pi_param_7,
	.param .u64 .ptr .align 1 _Z8simulateifPfS_S_S_S_S_S_S_Pi_param_8,
	.param .u64 .ptr .align 1 _Z8simulateifPfS_S_S_S_S_S_S_Pi_param_9,
	.param .u64 .ptr .align 1 _Z8simulateifPfS_S_S_S_S_S_S_Pi_param_10
)
{
	.reg .pred 	%p<10>;
	.reg .b32 	%r<18>;
	.reg .b32 	%f<41>;
	.reg .b64 	%rd<39>;
	.reg .b64 	%fd<15>;

	ld.param.u32 	%r5, [_Z8simulateifPfS_S_S_S_S_S_S_Pi_param_0];
	ld.param.f32 	%f7, [_Z8simulateifPfS_S_S_S_S_S_S_Pi_param_1];
	ld.param.u64 	%rd1, [_Z8simulateifPfS_S_S_S_S_S_S_Pi_param_2];
	ld.param.u64 	%rd2, [_Z8simulateifPfS_S_S_S_S_S_S_Pi_param_3];
	ld.param.u64 	%rd4, [_Z8simulateifPfS_S_S_S_S_S_S_Pi_param_5];
	ld.param.u64 	%rd5, [_Z8simulateifPfS_S_S_S_S_S_S_Pi_param_6];
	ld.param.u64 	%rd8, [_Z8simulateifPfS_S_S_S_S_S_S_Pi_param_9];
	ld.param.u64 	%rd9, [_Z8simulateifPfS_S_S_S_S_S_S_Pi_param_10];
	mov.u32 	%r6, %ctaid.x;
	mov.u32 	%r7, %ntid.x;
	mov.u32 	%r8, %tid.x;
	mad.lo.s32 	%r1, %r6, %r7, %r8;
	mov.u32 	%r9, %ctaid.y;
	mov.u32 	%r10, %ntid.y;
	mov.u32 	%r11, %tid.y;
	mad.lo.s32 	%r2, %r9, %r10, %r11;
	add.s32 	%r12, %r5, -1;
	max.s32 	%r13, %r2, %r1;
	setp.ge.s32 	%p1, %r13, %r12;
	setp.eq.s32 	%p2, %r2, 0;
	setp.eq.s32 	%p3, %r1, 0;
	or.pred  	%p4, %p2, %p3;
	or.pred  	%p5, %p4, %p1;
	mov.f32 	%f39, 0f00000000;
	mov.f32 	%f40, 0f00000000;
	@%p5 bra 	$L__BB0_4;
	cvta.to.global.u64 	%rd10, %rd1;
	mul.lo.s32 	%r3, %r2, %r5;
	add.s32 	%r4, %r3, %r1;
	mul.wide.s32 	%rd11, %r4, 4;
	add.s64 	%rd12, %rd10, %rd11;
	ld.global.f32 	%f1, [%rd12];
	setp.eq.f32 	%p6, %f1, 0f7F7FFFFF;
	@%p6 bra 	$L__BB0_4;
	cvta.to.global.u64 	%rd13, %rd2;
	add.s64 	%rd15, %rd13, %rd11;
	ld.global.f32 	%f2, [%rd15];
	setp.eq.f32 	%p7, %f2, 0f7F7FFFFF;
	@%p7 bra 	$L__BB0_4;
	ld.param.u64 	%rd38, [_Z8simulateifPfS_S_S_S_S_S_S_Pi_param_8];
	ld.param.u64 	%rd37, [_Z8simulateifPfS_S_S_S_S_S_S_Pi_param_7];
	ld.param.u64 	%rd36, [_Z8simulateifPfS_S_S_S_S_S_S_Pi_param_4];
	sub.s32 	%r14, %r3, %r5;
	add.s32 	%r15, %r14, %r1;
	cvta.to.global.u64 	%rd16, %rd36;
	mul.wide.s32 	%rd17, %r15, 4;
	add.s64 	%rd18, %rd16, %rd17;
	ld.global.f32 	%f11, [%rd18];
	mul.wide.s32 	%rd19, %r5, 4;
	add.s64 	%rd20, %rd18, %rd19;
	ld.global.f32 	%f12, [%rd20+-4];
	ld.global.f32 	%f13, [%rd20];
	ld.global.f32 	%f14, [%rd20+4];
	add.s64 	%rd21, %rd20, %rd19;
	ld.global.f32 	%f15, [%rd21];
	cvta.to.global.u64 	%rd22, %rd4;
	add.s64 	%rd23, %rd22, %rd17;
	ld.global.f32 	%f16, [%rd23];
	add.s64 	%rd24, %rd23, %rd19;
	ld.global.f32 	%f17, [%rd24+-4];
	ld.global.f32 	%f18, [%rd24];
	ld.global.f32 	%f19, [%rd24+4];
	add.s64 	%rd25, %rd24, %rd19;
	ld.global.f32 	%f20, [%rd25];
	cvt.f64.f32 	%fd1, %f13;
	cvt.f64.f32 	%fd2, %f1;
	fma.rn.f64 	%fd3, %fd2, 0d3F847AE147AE147B, %fd1;
	cvt.rn.f32.f64 	%f21, %fd3;
	cvta.to.global.u64 	%rd26, %rd38;
	add.s64 	%rd28, %rd26, %rd11;
	st.global.f32 	[%rd28], %f21;
	cvt.f64.f32 	%fd4, %f18;
	cvt.f64.f32 	%fd5, %f2;
	fma.rn.f64 	%fd6, %fd5, 0d3F847AE147AE147B, %fd4;
	cvt.rn.f32.f64 	%f22, %fd6;
	cvta.to.global.u64 	%rd29, %rd8;
	add.s64 	%rd30, %rd29, %rd11;
	st.global.f32 	[%rd30], %f22;
	add.f32 	%f23, %f11, %f15;
	add.f32 	%f24, %f14, %f23;
	add.f32 	%f25, %f12, %f24;
	mul.f32 	%f26, %f13, 0f40800000;
	sub.f32 	%f27, %f25, %f26;
	mul.f32 	%f39, %f7, %f27;
	add.f32 	%f28, %f16, %f20;
	add.f32 	%f29, %f19, %f28;
	add.f32 	%f30, %f17, %f29;
	mul.f32 	%f31, %f18, 0f40800000;
	sub.f32 	%f32, %f30, %f31;
	mul.f32 	%f40, %f7, %f32;
	mul.f64 	%fd7, %fd2, 0d3FEFF7CED916872B;
	cvt.f64.f32 	%fd8, %f39;
	fma.rn.f64 	%fd9, %fd8, 0d3F847AE147AE147B, %fd7;
	cvt.rn.f32.f64 	%f33, %fd9;
	cvta.to.global.u64 	%rd31, %rd5;
	add.s64 	%rd32, %rd31, %rd11;
	st.global.f32 	[%rd32], %f33;
	cvt.f64.f32 	%fd10, %f40;
	mul.f64 	%fd11, %fd10, 0d3F847AE147AE147B;
	fma.rn.f64 	%fd12, %fd5, 0d3FEFF7CED916872B, %fd11;
	cvt.rn.f32.f64 	%f34, %fd12;
	cvta.to.global.u64 	%rd33, %rd37;
	add.s64 	%rd34, %rd33, %rd11;
	st.global.f32 	[%rd34], %f34;
$L__BB0_4:
	abs.f32 	%f35, %f39;
	cvt.f64.f32 	%fd13, %f35;
	setp.gt.f64 	%p8, %fd13, 0d3F50624DD2F1A9FC;
	@%p8 bra 	$L__BB0_6;
	abs.f32 	%f36, %f40;
	cvt.f64.f32 	%fd14, %f36;
	setp.leu.f64 	%p9, %fd14, 0d3F50624DD2F1A9FC;
	@%p9 bra 	$L__BB0_7;
$L__BB0_6:
	cvta.to.global.u64 	%rd35, %rd9;
	ld.global.u32 	%r16, [%rd35];
	add.s32 	%r17, %r16, 1;
	st.global.u32 	[%rd35], %r17;
$L__BB0_7:
	ret;

}


// ===== COMPILED SASS (sm_100) =====

	.target	sm_100

	.elftype	@"ET_EXEC"


//--------------------- .note.nv.tkinfo           --------------------------
	.section	.note.nv.tkinfo,"",@"SHT_NOTE"
	.sectionflags	@"SHF_NOTE_NV_TKINFO"
	.tkinfo
        /*0018*/ 	.word	0x00000002
        /*0030*/ 	.string	""
        /*0030*/ 	.string	"ptxas"
        /*0030*/ 	.string	"Cuda compilation tools, release 13.0, V13.0.88"
        /*0030*/ 	.string	"Build cuda_13.0.r13.0/compiler.36424714_0"
        /*0030*/ 	.string	"-arch sm_100 -m 64 "



//--------------------- .note.nv.cuinfo           --------------------------
	.section	.note.nv.cuinfo,"",@"SHT_NOTE"
	.sectionflags	@"SHF_NOTE_NV_CUINFO"
        /*0018*/ 	.short	0x0002
        /*001a*/ 	.short	0x0064
        /*001c*/ 	.short	0x0082
	.zero		2


//--------------------- .nv.info                  --------------------------
	.section	.nv.info,"",@"SHT_CUDA_INFO"
	.align	4


	//----- nvinfo : EIATTR_REGCOUNT
	.align		4
        /*0000*/ 	.byte	0x04, 0x2f
        /*0002*/ 	.short	(.L_1 - .L_0)
	.align		4
.L_0:
        /*0004*/ 	.word	index@(_Z8simulateifPfS_S_S_S_S_S_S_Pi)
        /*0008*/ 	.word	0x0000001a


	//----- nvinfo : EIATTR_FRAME_SIZE
	.align		4
.L_1:
        /*000c*/ 	.byte	0x04, 0x11
        /*000e*/ 	.short	(.L_3 - .L_2)
	.align		4
.L_2:
        /*0010*/ 	.word	index@(_Z8simulateifPfS_S_S_S_S_S_S_Pi)
        /*0014*/ 	.word	0x00000000


	//----- nvinfo : EIATTR_MIN_STACK_SIZE
	.align		4
.L_3:
        /*0018*/ 	.byte	0x04, 0x12
        /*001a*/ 	.short	(.L_5 - .L_4)
	.align		4
.L_4:
        /*001c*/ 	.word	index@(_Z8simulateifPfS_S_S_S_S_S_S_Pi)
        /*0020*/ 	.word	0x00000000
.L_5:


//--------------------- .nv.compat                --------------------------
	.section	.nv.compat,"",@"SHT_CUDA_COMPAT_INFO"
	.align	4
        /*0000*/ 	.byte	0x02, 0x09, 0x00, 0x00, 0x02, 0x02, 0x01, 0x00, 0x02, 0x05, 0x05, 0x00, 0x03, 0x07, 0x01, 0x01
        /*0010*/ 	.byte	0x02, 0x03, 0x00, 0x00, 0x02, 0x06, 0x01, 0x00, 0x04, 0x0b, 0x08, 0x00, 0x01, 0x00, 0x00, 0x00
        /*0020*/ 	.byte	0x00, 0x00, 0x00, 0x00


//--------------------- .nv.info._Z8simulateifPfS_S_S_S_S_S_S_Pi --------------------------
	.section	.nv.info._Z8simulateifPfS_S_S_S_S_S_S_Pi,"",@"SHT_CUDA_INFO"
	.sectionflags	@""
	.align	4


	//----- nvinfo : EIATTR_CUDA_API_VERSION
	.align		4
        /*0000*/ 	.byte	0x04, 0x37
        /*0002*/ 	.short	(.L_7 - .L_6)
.L_6:
        /*0004*/ 	.word	0x00000082


	//----- nvinfo : EIATTR_KPARAM_INFO
	.align		4
.L_7:
        /*0008*/ 	.byte	0x04, 0x17
        /*000a*/ 	.short	(.L_9 - .L_8)
.L_8:
        /*000c*/ 	.word	0x00000000
        /*0010*/ 	.short	0x000a
        /*0012*/ 	.short	0x0048
        /*0014*/ 	.byte	0x00, 0xf5, 0x21, 0x00


	//----- nvinfo : EIATTR_KPARAM_INFO
	.align		4
.L_9:
        /*0018*/ 	.byte	0x04, 0x17
        /*001a*/ 	.short	(.L_11 - .L_10)
.L_10:
        /*001c*/ 	.word	0x00000000
        /*0020*/ 	.short	0x0009
        /*0022*/ 	.short	0x0040
        /*0024*/ 	.byte	0x00, 0xf5, 0x21, 0x00


	//----- nvinfo : EIATTR_KPARAM_INFO
	.align		4
.L_11:
        /*0028*/ 	.byte	0x04, 0x17
        /*002a*/ 	.short	(.L_13 - .L_12)
.L_12:
        /*002c*/ 	.word	0x00000000
        /*0030*/ 	.short	0x0008
        /*0032*/ 	.short	0x0038
        /*0034*/ 	.byte	0x00, 0xf5, 0x21, 0x00


	//----- nvinfo : EIATTR_KPARAM_INFO
	.align		4
.L_13:
        /*0038*/ 	.byte	0x04, 0x17
        /*003a*/ 	.short	(.L_15 - .L_14)
.L_14:
        /*003c*/ 	.word	0x00000000
        /*0040*/ 	.short	0x0007
        /*0042*/ 	.short	0x0030
        /*0044*/ 	.byte	0x00, 0xf5, 0x21, 0x00


	//----- nvinfo : EIATTR_KPARAM_INFO
	.align		4
.L_15:
        /*0048*/ 	.byte	0x04, 0x17
        /*004a*/ 	.short	(.L_17 - .L_16)
.L_16:
        /*004c*/ 	.word	0x00000000
        /*0050*/ 	.short	0x0006
        /*0052*/ 	.short	0x0028
        /*0054*/ 	.byte	0x00, 0xf5, 0x21, 0x00


	//----- nvinfo : EIATTR_KPARAM_INFO
	.align		4
.L_17:
        /*0058*/ 	.byte	0x04, 0x17
        /*005a*/ 	.short	(.L_19 - .L_18)
.L_18:
        /*005c*/ 	.word	0x00000000
        /*0060*/ 	.short	0x0005
        /*0062*/ 	.short	0x0020
        /*0064*/ 	.byte	0x00, 0xf5, 0x21, 0x00


	//----- nvinfo : EIATTR_KPARAM_INFO
	.align		4
.L_19:
        /*0068*/ 	.byte	0x04, 0x17
        /*006a*/ 	.short	(.L_21 - .L_20)
.L_20:
        /*006c*/ 	.word	0x00000000
        /*0070*/ 	.short	0x0004
        /*0072*/ 	.short	0x0018
        /*0074*/ 	.byte	0x00, 0xf5, 0x21, 0x00


	//----- nvinfo : EIATTR_KPARAM_INFO
	.align		4
.L_21:
        /*0078*/ 	.byte	0x04, 0x17
        /*007a*/ 	.short	(.L_23 - .L_22)
.L_22:
        /*007c*/ 	.word	0x00000000
        /*0080*/ 	.short	0x0003
        /*0082*/ 	.short	0x0010
        /*0084*/ 	.byte	0x00, 0xf5, 0x21, 0x00


	//----- nvinfo : EIATTR_KPARAM_INFO
	.align		4
.L_23:
        /*0088*/ 	.byte	0x04, 0x17
        /*008a*/ 	.short	(.L_25 - .L_24)
.L_24:
        /*008c*/ 	.word	0x00000000
        /*0090*/ 	.short	0x0002
        /*0092*/ 	.short	0x0008
        /*0094*/ 	.byte	0x00, 0xf5, 0x21, 0x00


	//----- nvinfo : EIATTR_KPARAM_INFO
	.align		4
.L_25:
        /*0098*/ 	.byte	0x04, 0x17
        /*009a*/ 	.short	(.L_27 - .L_26)
.L_26:
        /*009c*/ 	.word	0x00000000
        /*00a0*/ 	.short	0x0001
        /*00a2*/ 	.short	0x0004
        /*00a4*/ 	.byte	0x00, 0xf0, 0x11, 0x00


	//----- nvinfo : EIATTR_KPARAM_INFO
	.align		4
.L_27:
        /*00a8*/ 	.byte	0x04, 0x17
        /*00aa*/ 	.short	(.L_29 - .L_28)
.L_28:
        /*00ac*/ 	.word	0x00000000
        /*00b0*/ 	.short	0x0000
        /*00b2*/ 	.short	0x0000
        /*00b4*/ 	.byte	0x00, 0xf0, 0x11, 0x00


	//----- nvinfo : EIATTR_SPARSE_MMA_MASK
	.align		4
.L_29:
        /*00b8*/ 	.byte	0x03, 0x50
        /*00ba*/ 	.short	0x0000


	//----- nvinfo : EIATTR_MAXREG_COUNT
	.align		4
        /*00bc*/ 	.byte	0x03, 0x1b
        /*00be*/ 	.short	0x00ff


	//----- nvinfo : EIATTR_MERCURY_ISA_VERSION
	.align		4
        /*00c0*/ 	.byte	0x03, 0x5f
        /*00c2*/ 	.short	0x0101


	//----- nvinfo : EIATTR_VRC_CTA_INIT_COUNT
	.align		4
        /*00c4*/ 	.byte	0x02, 0x4a
	.zero		1
	.zero		1


	//----- nvinfo : EIATTR_EXIT_INSTR_OFFSETS
	.align		4
        /*00c8*/ 	.byte	0x04, 0x1c
        /*00ca*/ 	.short	(.L_31 - .L_30)


	//   ....[0]....
.L_30:
        /*00cc*/ 	.word	0x00000660


	//   ....[1]....
        /*00d0*/ 	.word	0x000006c0


	//----- nvinfo : EIATTR_CRS_STACK_SIZE
	.align		4
.L_31:
        /*00d4*/ 	.byte	0x04, 0x1e
        /*00d6*/ 	.short	(.L_33 - .L_32)
.L_32:
        /*00d8*/ 	.word	0x00000000


	//----- nvinfo : EIATTR_CBANK_PARAM_SIZE
	.align		4
.L_33:
        /*00dc*/ 	.byte	0x03, 0x19
        /*00de*/ 	.short	0x0050


	//----- nvinfo : EIATTR_PARAM_CBANK
	.align		4
        /*00e0*/ 	.byte	0x04, 0x0a
        /*00e2*/ 	.short	(.L_35 - .L_34)
	.align		4
.L_34:
        /*00e4*/ 	.word	index@(.nv.constant0._Z8simulateifPfS_S_S_S_S_S_S_Pi)
        /*00e8*/ 	.short	0x0380
        /*00ea*/ 	.short	0x0050


	//----- nvinfo : EIATTR_SW_WAR
	.align		4
.L_35:
        /*00ec*/ 	.byte	0x04, 0x36
        /*00ee*/ 	.short	(.L_37 - .L_36)
.L_36:
        /*00f0*/ 	.word	0x00000008
.L_37:


//--------------------- .nv.callgraph             --------------------------
	.section	.nv.callgraph,"",@"SHT_CUDA_CALLGRAPH"
	.align	4
	.sectionentsize	8
	.align		4
        /*0000*/ 	.word	0x00000000
	.align		4
        /*0004*/ 	.word	0xffffffff
	.align		4
        /*0008*/ 	.word	0x00000000
	.align		4
        /*000c*/ 	.word	0xfffffffe
	.align		4
        /*0010*/ 	.word	0x00000000
	.align		4
        /*0014*/ 	.word	0xfffffffd
	.align		4
        /*0018*/ 	.word	0x00000000
	.align		4
        /*001c*/ 	.word	0xfffffffc


//--------------------- .text._Z8simulateifPfS_S_S_S_S_S_S_Pi --------------------------
	.section	.text._Z8simulateifPfS_S_S_S_S_S_S_Pi,"ax",@progbits
	.align	128
        .global         _Z8simulateifPfS_S_S_S_S_S_S_Pi
        .type           _Z8simulateifPfS_S_S_S_S_S_S_Pi,@function
        .size           _Z8simulateifPfS_S_S_S_S_S_S_Pi,(.L_x_5 - _Z8simulateifPfS_S_S_S_S_S_S_Pi)
        .other          _Z8simulateifPfS_S_S_S_S_S_S_Pi,@"STO_CUDA_ENTRY STV_DEFAULT"
_Z8simulateifPfS_S_S_S_S_S_S_Pi:
.text._Z8simulateifPfS_S_S_S_S_S_S_Pi:
[----:B------:R-:W-:Y:S01]  /*0000*/  LDC R1, c[0x0][0x37c] ;  /* 0x0000df00ff017b82 */ /* 0x000fe20000000800 */
[----:B------:R-:W0:Y:S07]  /*0010*/  S2R R0, SR_TID.X ;  /* 0x0000000000007919 */ /* 0x000e2e0000002100 */
[----:B------:R-:W0:Y:S01]  /*0020*/  S2UR UR4, SR_CTAID.X ;  /* 0x00000000000479c3 */ /* 0x000e220000002500 */
[----:B------:R-:W-:Y:S01]  /*0030*/  BSSY.RECONVERGENT B0, `(.L_x_0) ;  /* 0x000005a000007945 */ /* 0x000fe20003800200 */
[----:B------:R-:W-:Y:S01]  /*0040*/  CS2R R6, SRZ ;  /* 0x0000000000067805 */ /* 0x000fe2000001ff00 */
[----:B------:R-:W1:Y:S05]  /*0050*/  S2R R3, SR_TID.Y ;  /* 0x0000000000037919 */ /* 0x000e6a0000002200 */
[----:B------:R-:W0:Y:S08]  /*0060*/  LDC R11, c[0x0][0x360] ;  /* 0x0000d800ff0b7b82 */ /* 0x000e300000000800 */
[----:B------:R-:W1:Y:S08]  /*0070*/  S2UR UR5, SR_CTAID.Y ;  /* 0x00000000000579c3 */ /* 0x000e700000002600 */
[----:B------:R-:W1:Y:S08]  /*0080*/  LDC R10, c[0x0][0x364] ;  /* 0x0000d900ff0a7b82 */ /* 0x000e700000000800 */
[----:B------:R-:W2:Y:S01]  /*0090*/  LDC R2, c[0x0][0x380] ;  /* 0x0000e000ff027b82 */ /* 0x000ea20000000800 */
[----:B0-----:R-:W-:-:S05]  /*00a0*/  IMAD R11, R11, UR4, R0 ;  /* 0x000000040b0b7c24 */ /* 0x001fca000f8e0200 */
[C---:B------:R-:W-:Y:S01]  /*00b0*/  ISETP.NE.AND P0, PT, R11.reuse, RZ, PT ;  /* 0x000000ff0b00720c */ /* 0x040fe20003f05270 */
[----:B-1----:R-:W-:Y:S01]  /*00c0*/  IMAD R10, R10, UR5, R3 ;  /* 0x000000050a0a7c24 */ /* 0x002fe2000f8e0203 */
[----:B------:R-:W0:Y:S04]  /*00d0*/  LDCU.64 UR4, c[0x0][0x358] ;  /* 0x00006b00ff0477ac */ /* 0x000e280008000a00 */
[----:B------:R-:W-:Y:S02]  /*00e0*/  ISETP.EQ.OR P0, PT, R10, RZ, !P0 ;  /* 0x000000ff0a00720c */ /* 0x000fe40004702670 */
[----:B------:R-:W-:Y:S02]  /*00f0*/  VIMNMX R3, PT, PT, R11, R10, !PT ;  /* 0x0000000a0b037248 */ /* 0x000fe40007fe0100 */
[----:B--2---:R-:W-:-:S04]  /*0100*/  IADD3 R0, PT, PT, R2, -0x1, RZ ;  /* 0xffffffff02007810 */ /* 0x004fc80007ffe0ff */
[----:B------:R-:W-:-:S13]  /*0110*/  ISETP.GE.OR P0, PT, R3, R0, P0 ;  /* 0x000000000300720c */ /* 0x000fda0000706670 */
[----:B0-----:R-:W-:Y:S05]  /*0120*/  @P0 BRA `(.L_x_1) ;  /* 0x0000000400280947 */ /* 0x001fea0003800000 */
[----:B------:R-:W0:Y:S01]  /*0130*/  LDC.64 R8, c[0x0][0x388] ;  /* 0x0000e200ff087b82 */ /* 0x000e220000000a00 */
[----:B------:R-:W-:-:S04]  /*0140*/  IMAD R0, R10, R2, R11 ;  /* 0x000000020a007224 */ /* 0x000fc800078e020b */
[----:B0-----:R-:W-:-:S06]  /*0150*/  IMAD.WIDE R8, R0, 0x4, R8 ;  /* 0x0000000400087825 */ /* 0x001fcc00078e0208 */
[----:B------:R-:W2:Y:S02]  /*0160*/  LDG.E R8, desc[UR4][R8.64] ;  /* 0x0000000408087981 */ /* 0x000ea4000c1e1900 */
[----:B--2---:R-:W-:-:S13]  /*0170*/  FSETP.NEU.AND P0, PT, R8, 3.40282346638528859812e+38, PT ;  /* 0x7f7fffff0800780b */ /* 0x004fda0003f0d000 */
[----:B------:R-:W-:Y:S05]  /*0180*/  @!P0 BRA `(.L_x_1) ;  /* 0x0000000400108947 */ /* 0x000fea0003800000 */
[----:B------:R-:W0:Y:S02]  /*0190*/  LDC.64 R4, c[0x0][0x390] ;  /* 0x0000e400ff047b82 */ /* 0x000e240000000a00 */
[----:B0-----:R-:W-:-:S05]  /*01a0*/  IMAD.WIDE R4, R0, 0x4, R4 ;  /* 0x0000000400047825 */ /* 0x001fca00078e0204 */
[----:B------:R-:W2:Y:S02]  /*01b0*/  LDG.E R3, desc[UR4][R4.64] ;  /* 0x0000000404037981 */ /* 0x000ea4000c1e1900 */
[----:B--2---:R-:W-:-:S13]  /*01c0*/  FSETP.NEU.AND P0, PT, R3, 3.40282346638528859812e+38, PT ;  /* 0x7f7fffff0300780b */ /* 0x004fda0003f0d000 */
[----:B------:R-:W-:Y:S05]  /*01d0*/  @!P0 BRA `(.L_x_1) ;  /* 0x0000000000fc8947 */ /* 0x000fea0003800000 */
[----:B------:R-:W0:Y:S01]  /*01e0*/  LDC.64 R12, c[0x0][0x398] ;  /* 0x0000e600ff0c7b82 */ /* 0x000e220000000a00 */
[----:B------:R-:W-:Y:S01]  /*01f0*/  IMAD R10, R10, R2, -R2 ;  /* 0x000000020a0a7224 */ /* 0x000fe200078e0a02 */
[----:B------:R-:W1:Y:S04]  /*0200*/  LDCU UR6, c[0x0][0x384] ;  /* 0x00007080ff0677ac */ /* 0x000e680008000800 */
[----:B------:R-:W-:Y:S02]  /*0210*/  IADD3 R11, PT, PT, R11, R10, RZ ;  /* 0x0000000a0b0b7210 */ /* 0x000fe40007ffe0ff */
[----:B------:R-:W2:Y:S03]  /*0220*/  LDC.64 R18, c[0x0][0x3a0] ;  /* 0x0000e800ff127b82 */ /* 0x000ea60000000a00 */
[----:B0-----:R-:W-:-:S04]  /*0230*/  IMAD.WIDE R12, R11, 0x4, R12 ;  /* 0x000000040b0c7825 */ /* 0x001fc800078e020c */
[C---:B------:R-:W-:Y:S02]  /*0240*/  IMAD.WIDE R4, R2.reuse, 0x4, R12 ;  /* 0x0000000402047825 */ /* 0x040fe400078e020c */
[----:B------:R-:W3:Y:S02]  /*0250*/  LDG.E R12, desc[UR4][R12.64] ;  /* 0x000000040c0c7981 */ /* 0x000ee4000c1e1900 */
[----:B--2---:R-:W-:Y:S02]  /*0260*/  IMAD.WIDE R18, R11, 0x4, R18 ;  /* 0x000000040b127825 */ /* 0x004fe400078e0212 */
[----:B------:R-:W2:Y:S02]  /*0270*/  LDG.E R15, desc[UR4][R4.64+0x4] ;  /* 0x00000404040f7981 */ /* 0x000ea4000c1e1900 */
[C---:B------:R-:W-:Y:S02]  /*0280*/  IMAD.WIDE R16, R2.reuse, 0x4, R4 ;  /* 0x0000000402107825 */ /* 0x040fe400078e0204 */
[----:B------:R-:W4:Y:S02]  /*0290*/  LDG.E R11, desc[UR4][R4.64+-0x4] ;  /* 0xfffffc04040b7981 */ /* 0x000f24000c1e1900 */
[----:B------:R-:W-:-:S02]  /*02a0*/  IMAD.WIDE R6, R2, 0x4, R18 ;  /* 0x0000000402067825 */ /* 0x000fc400078e0212 */
[----:B------:R-:W3:Y:S02]  /*02b0*/  LDG.E R17, desc[UR4][R16.64] ;  /* 0x0000000410117981 */ /* 0x000ee4000c1e1900 */
[----:B------:R-:W-:Y:S02]  /*02c0*/  IMAD.WIDE R20, R2, 0x4, R6 ;  /* 0x0000000402147825 */ /* 0x000fe400078e0206 */
[----:B------:R-:W5:Y:S04]  /*02d0*/  LDG.E R18, desc[UR4][R18.64] ;  /* 0x0000000412127981 */ /* 0x000f68000c1e1900 */
[----:B------:R-:W4:Y:S04]  /*02e0*/  LDG.E R23, desc[UR4][R6.64+0x4] ;  /* 0x0000040406177981 */ /* 0x000f28000c1e1900 */
[----:B------:R-:W5:Y:S04]  /*02f0*/  LDG.E R21, desc[UR4][R20.64] ;  /* 0x0000000414157981 */ /* 0x000f68000c1e1900 */
[----:B------:R-:W4:Y:S04]  /*0300*/  LDG.E R22, desc[UR4][R6.64+-0x4] ;  /* 0xfffffc0406167981 */ /* 0x000f28000c1e1900 */
[----:B------:R-:W4:Y:S04]  /*0310*/  LDG.E R10, desc[UR4][R4.64] ;  /* 0x00000004040a7981 */ /* 0x000f28000c1e1900 */
[----:B------:R-:W4:Y:S01]  /*0320*/  LDG.E R14, desc[UR4][R6.64] ;  /* 0x00000004060e7981 */ /* 0x000f22000c1e1900 */
[----:B------:R-:W0:Y:S01]  /*0330*/  F2F.F64.F32 R8, R8 ;  /* 0x0000000800087310 */ /* 0x000e220000201800 */
[----:B------:R-:W-:Y:S01]  /*0340*/  UMOV UR8, 0xd916872b ;  /* 0xd916872b00087882 */ /* 0x000fe20000000000 */
[----:B------:R-:W-:-:S06]  /*0350*/  UMOV UR9, 0x3feff7ce ;  /* 0x3feff7ce00097882 */ /* 0x000fcc0000000000 */
[----:B------:R-:W-:Y:S01]  /*0360*/  F2F.F64.F32 R2, R3 ;  /* 0x0000000300027310 */ /* 0x000fe20000201800 */
[----:B------:R-:W-:Y:S01]  /*0370*/  UMOV UR7, 0x3f847ae1 ;  /* 0x3f847ae100077882 */ /* 0x000fe20000000000 */
[----:B---3--:R-:W-:-:S04]  /*0380*/  FADD R12, R12, R17 ;  /* 0x000000110c0c7221 */ /* 0x008fc80000000000 */
[----:B--2---:R-:W-:Y:S01]  /*0390*/  FADD R16, R15, R12 ;  /* 0x0000000c0f107221 */ /* 0x004fe20000000000 */
[----:B-----5:R-:W-:-:S04]  /*03a0*/  FADD R18, R18, R21 ;  /* 0x0000001512127221 */ /* 0x020fc80000000000 */
[----:B----4-:R-:W-:Y:S01]  /*03b0*/  FADD R23, R23, R18 ;  /* 0x0000001217177221 */ /* 0x010fe20000000000 */
[----:B------:R-:W-:-:S03]  /*03c0*/  FADD R11, R11, R16 ;  /* 0x000000100b0b7221 */ /* 0x000fc60000000000 */
[----:B------:R-:W-:Y:S01]  /*03d0*/  FADD R23, R22, R23 ;  /* 0x0000001716177221 */ /* 0x000fe20000000000 */
[----:B------:R-:W-:-:S03]  /*03e0*/  FFMA R11, R10, -4, R11 ;  /* 0xc08000000a0b7823 */ /* 0x000fc6000000000b */
[----:B------:R-:W-:Y:S01]  /*03f0*/  FFMA R23, R14, -4, R23 ;  /* 0xc08000000e177823 */ /* 0x000fe20000000017 */
[----:B-1----:R-:W-:-:S03]  /*0400*/  FMUL R6, R11, UR6 ;  /* 0x000000060b067c20 */ /* 0x002fc60008400000 */
[----:B------:R-:W-:Y:S01]  /*0410*/  FMUL R7, R23, UR6 ;  /* 0x0000000617077c20 */ /* 0x000fe20008400000 */
[----:B------:R-:W-:Y:S01]  /*0420*/  F2F.F64.F32 R12, R10 ;  /* 0x0000000a000c7310 */ /* 0x000fe20000201800 */
[----:B0-----:R-:W-:-:S07]  /*0430*/  DMUL R16, R8, UR8 ;  /* 0x0000000808107c28 */ /* 0x001fce0008000000 */
[----:B------:R-:W0:Y:S08]  /*0440*/  F2F.F64.F32 R20, R6 ;  /* 0x0000000600147310 */ /* 0x000e300000201800 */
[----:B------:R-:W1:Y:S01]  /*0450*/  F2F.F64.F32 R10, R7 ;  /* 0x00000007000a7310 */ /* 0x000e620000201800 */
[----:B------:R-:W-:-:S07]  /*0460*/  UMOV UR6, 0x47ae147b ;  /* 0x47ae147b00067882 */ /* 0x000fce0000000000 */
[----:B------:R2:W3:Y:S01]  /*0470*/  F2F.F64.F32 R4, R14 ;  /* 0x0000000e00047310 */ /* 0x0004e20000201800 */
[----:B0-----:R-:W-:Y:S01]  /*0480*/  DFMA R20, R20, UR6, R16 ;  /* 0x0000000614147c2b */ /* 0x001fe20008000010 */
[----:B------:R-:W0:Y:S01]  /*0490*/  LDC.64 R16, c[0x0][0x3b8] ;  /* 0x0000ee00ff107b82 */ /* 0x000e220000000a00 */
[----:B------:R-:W-:Y:S02]  /*04a0*/  DFMA R18, R8, UR6, R12 ;  /* 0x0000000608127c2b */ /* 0x000fe4000800000c */
[----:B-1----:R-:W-:-:S05]  /*04b0*/  DMUL R22, R10, UR6 ;  /* 0x000000060a167c28 */ /* 0x002fca0008000000 */
[----:B--2---:R-:W1:Y:S01]  /*04c0*/  LDC.64 R14, c[0x0][0x3c0] ;  /* 0x0000f000ff0e7b82 */ /* 0x004e620000000a00 */
[----:B---3--:R-:W-:-:S07]  /*04d0*/  DFMA R4, R2, UR6, R4 ;  /* 0x0000000602047c2b */ /* 0x008fce0008000004 */
[----:B------:R-:W2:Y:S01]  /*04e0*/  LDC.64 R8, c[0x0][0x3a8] ;  /* 0x0000ea00ff087b82 */ /* 0x000ea20000000a00 */
[----:B------:R-:W-:-:S07]  /*04f0*/  DFMA R22, R2, UR8, R22 ;  /* 0x0000000802167c2b */ /* 0x000fce0008000016 */
[----:B------:R-:W3:Y:S01]  /*0500*/  LDC.64 R10, c[0x0][0x3b0] ;  /* 0x0000ec00ff0a7b82 */ /* 0x000ee20000000a00 */
[----:B------:R-:W4:Y:S08]  /*0510*/  F2F.F32.F64 R12, R18 ;  /* 0x00000012000c7310 */ /* 0x000f300000301000 */
[----:B------:R-:W5:Y:S08]  /*0520*/  F2F.F32.F64 R5, R4 ;  /* 0x0000000400057310 */ /* 0x000f700000301000 */
[----:B------:R-:W3:Y:S01]  /*0530*/  F2F.F32.F64 R13, R20 ;  /* 0x00000014000d7310 */ /* 0x000ee20000301000 */
[----:B0-----:R-:W-:-:S07]  /*0540*/  IMAD.WIDE R16, R0, 0x4, R16 ;  /* 0x0000000400107825 */ /* 0x001fce00078e0210 */
[----:B------:R-:W0:Y:S01]  /*0550*/  F2F.F32.F64 R23, R22 ;  /* 0x0000001600177310 */ /* 0x000e220000301000 */
[C---:B-1----:R-:W-:Y:S01]  /*0560*/  IMAD.WIDE R14, R0.reuse, 0x4, R14 ;  /* 0x00000004000e7825 */ /* 0x042fe200078e020e */
[----:B----4-:R1:W-:Y:S03]  /*0570*/  STG.E desc[UR4][R16.64], R12 ;  /* 0x0000000c10007986 */ /* 0x0103e6000c101904 */
[C---:B--2---:R-:W-:Y:S01]  /*0580*/  IMAD.WIDE R8, R0.reuse, 0x4, R8 ;  /* 0x0000000400087825 */ /* 0x044fe200078e0208 */
[----:B-----5:R1:W-:Y:S03]  /*0590*/  STG.E desc[UR4][R14.64], R5 ;  /* 0x000000050e007986 */ /* 0x0203e6000c101904 */
[----:B---3--:R-:W-:Y:S01]  /*05a0*/  IMAD.WIDE R10, R0, 0x4, R10 ;  /* 0x00000004000a7825 */ /* 0x008fe200078e020a */
[----:B------:R1:W-:Y:S04]  /*05b0*/  STG.E desc[UR4][R8.64], R13 ;  /* 0x0000000d08007986 */ /* 0x0003e8000c101904 */
[----:B0-----:R1:W-:Y:S02]  /*05c0*/  STG.E desc[UR4][R10.64], R23 ;  /* 0x000000170a007986 */ /* 0x0013e4000c101904 */
.L_x_1:
[----:B------:R-:W-:Y:S05]  /*05d0*/  BSYNC.RECONVERGENT B0 ;  /* 0x0000000000007941 */ /* 0x000fea0003800200 */
.L_x_0:
[----:B------:R-:W0:Y:S01]  /*05e0*/  F2F.F64.F32 R2, |R6| ;  /* 0x4000000600027310 */ /* 0x000e220000201800 */
[----:B------:R-:W-:Y:S01]  /*05f0*/  UMOV UR6, 0xd2f1a9fc ;  /* 0xd2f1a9fc00067882 */ /* 0x000fe20000000000 */
[----:B------:R-:W-:Y:S01]  /*0600*/  UMOV UR7, 0x3f50624d ;  /* 0x3f50624d00077882 */ /* 0x000fe20000000000 */
[----:B------:R-:W-:Y:S01]  /*0610*/  BSSY.RECONVERGENT B0, `(.L_x_2) ;  /* 0x0000006000007945 */ /* 0x000fe20003800200 */
[----:B0-----:R-:W-:-:S14]  /*0620*/  DSETP.GT.AND P0, PT, R2, UR6, PT ;  /* 0x0000000602007e2a */ /* 0x001fdc000bf04000 */
[----:B------:R-:W-:Y:S05]  /*0630*/  @P0 BRA `(.L_x_3) ;  /* 0x00000000000c0947 */ /* 0x000fea0003800000 */
[----:B------:R-:W0:Y:S02]  /*0640*/  F2F.F64.F32 R2, |R7| ;  /* 0x4000000700027310 */ /* 0x000e240000201800 */
[----:B0-----:R-:W-:-:S14]  /*0650*/  DSETP.GT.AND P0, PT, R2, UR6, PT ;  /* 0x0000000602007e2a */ /* 0x001fdc000bf04000 */
[----:B------:R-:W-:Y:S05]  /*0660*/  @!P0 EXIT ;  /* 0x000000000000894d */ /* 0x000fea0003800000 */
.L_x_3:
[----:B------:R-:W-:Y:S05]  /*0670*/  BSYNC.RECONVERGENT B0 ;  /* 0x0000000000007941 */ /* 0x000fea0003800200 */
.L_x_2:
[----:B------:R-:W0:Y:S02]  /*0680*/  LDC.64 R2, c[0x0][0x3c8] ;  /* 0x0000f200ff027b82 */ /* 0x000e240000000a00 */
[----:B0-----:R-:W1:Y:S02]  /*0690*/  LDG.E R0, desc[UR4][R2.64] ;  /* 0x0000000402007981 */ /* 0x001e64000c1e1900 */
[----:B-1----:R-:W-:-:S05]  /*06a0*/  IADD3 R5, PT, PT, R0, 0x1, RZ ;  /* 0x0000000100057810 */ /* 0x002fca0007ffe0ff */
[----:B------:R-:W-:Y:S01]  /*06b0*/  STG.E desc[UR4][R2.64], R5 ;  /* 0x0000000502007986 */ /* 0x000fe2000c101904 */
[----:B------:R-:W-:Y:S05]  /*06c0*/  EXIT ;  /* 0x000000000000794d */ /* 0x000fea0003800000 */
.L_x_4:
[----:B------:R-:W-:-:S00]  /*06d0*/  BRA `(.L_x_4) ;  /* 0xfffffffc00fc7947 */ /* 0x000fc0000383ffff */
[----:B------:R-:W-:-:S00]  /*06e0*/  NOP ;  /* 0x0000000000007918 */ /* 0x000fc00000000000 */
        /* <DEDUP_REMOVED lines=9> */
.L_x_5:


//--------------------- .nv.shared.reserved.0     --------------------------
	.section	.nv.shared.reserved.0,"aw",@nobits
	.weak		__nv_reservedSMEM_offset_0_alias
	.size		__nv_reservedSMEM_offset_0_alias, 0, 64
	.other		__nv_reservedSMEM_offset_0_alias,@"STO_CUDA_RESERVED_SHARED STV_DEFAULT"
__nv_reservedSMEM_offset_0_alias:
	.zero		0
	.zero		64


//--------------------- .nv.constant0._Z8simulateifPfS_S_S_S_S_S_S_Pi --------------------------
	.section	.nv.constant0._Z8simulateifPfS_S_S_S_S_S_S_Pi,"a",@progbits
	.sectionflags	@""
	.align	4
.nv.constant0._Z8simulateifPfS_S_S_S_S_S_S_Pi:
	.zero		976


//--------------------- SYMBOLS --------------------------

	.type		.nv.reservedSmem.offset0,@object
	.size		.nv.reservedSmem.offset0,0x4
